	.headerflags	@"EF_CUDA_TEXMODE_UNIFIED EF_CUDA_64BIT_ADDRESS EF_CUDA_ACCELERATORS EF_CUDA_SM90 EF_CUDA_VIRTUAL_SM(EF_CUDA_SM90)"
	.elftype	@"ET_EXEC"


//--------------------- .nv.info                  --------------------------
	.section	.nv.info,"",@"SHT_CUDA_INFO"
	.align	4


	//----- nvinfo : EIATTR_REGCOUNT
	.align		4
        /*0000*/ 	.byte	0x04, 0x2f
        /*0002*/ 	.short	(.L_1 - .L_0)
	.align		4
.L_0:
        /*0004*/ 	.word	index@(triton_poi_fused__to_copy_1)
        /*0008*/ 	.word	0x0000000a


	//----- nvinfo : EIATTR_MIN_STACK_SIZE
	.align		4
.L_1:
        /*000c*/ 	.byte	0x04, 0x12
        /*000e*/ 	.short	(.L_3 - .L_2)
	.align		4
.L_2:
        /*0010*/ 	.word	index@(triton_poi_fused__to_copy_1)
        /*0014*/ 	.word	0x00000000


	//----- nvinfo : EIATTR_FRAME_SIZE
	.align		4
.L_3:
        /*0018*/ 	.byte	0x04, 0x11
        /*001a*/ 	.short	(.L_5 - .L_4)
	.align		4
.L_4:
        /*001c*/ 	.word	index@(triton_poi_fused__to_copy_1)
        /*0020*/ 	.word	0x00000000


	//----- nvinfo : EIATTR_MIN_STACK_SIZE
	.align		4
.L_5:
        /*0024*/ 	.byte	0x04, 0x12
        /*0026*/ 	.short	(.L_7 - .L_6)
	.align		4
.L_6:
        /*0028*/ 	.word	index@(triton_poi_fused__to_copy_1)
        /*002c*/ 	.word	0x00000000
.L_7:


//--------------------- .nv.info.triton_poi_fused__to_copy_1 --------------------------
	.section	.nv.info.triton_poi_fused__to_copy_1,"",@"SHT_CUDA_INFO"
	.sectionflags	@""
	.align	4


	//----- nvinfo : EIATTR_CUDA_API_VERSION
	.align		4
        /*0000*/ 	.byte	0x04, 0x37
        /*0002*/ 	.short	(.L_9 - .L_8)
.L_8:
        /*0004*/ 	.word	0x0000007c


	//----- nvinfo : EIATTR_KPARAM_INFO
	.align		4
.L_9:
        /*0008*/ 	.byte	0x04, 0x17
        /*000a*/ 	.short	(.L_11 - .L_10)
.L_10:
        /*000c*/ 	.word	0x00000000
        /*0010*/ 	.short	0x0001
        /*0012*/ 	.short	0x0008
        /*0014*/ 	.byte	0x00, 0xf0, 0x11, 0x00


	//----- nvinfo : EIATTR_KPARAM_INFO
	.align		4
.L_11:
        /*0018*/ 	.byte	0x04, 0x17
        /*001a*/ 	.short	(.L_13 - .L_12)
.L_12:
        /*001c*/ 	.word	0x00000000
        /*0020*/ 	.short	0x0000
        /*0022*/ 	.short	0x0000
        /*0024*/ 	.byte	0x00, 0xf4, 0x21, 0x00


	//----- nvinfo : EIATTR_SPARSE_MMA_MASK
	.align		4
.L_13:
        /*0028*/ 	.byte	0x03, 0x50
        /*002a*/ 	.short	0x0000


	//----- nvinfo : EIATTR_MAXREG_COUNT
	.align		4
        /*002c*/ 	.byte	0x03, 0x1b
        /*002e*/ 	.short	0x00ff


	//----- nvinfo : EIATTR_EXIT_INSTR_OFFSETS
	.align		4
        /*0030*/ 	.byte	0x04, 0x1c
        /*0032*/ 	.short	(.L_15 - .L_14)


	//   ....[0]....
.L_14:
        /*0034*/ 	.word	0x00000140


	//   ....[1]....
        /*0038*/ 	.word	0x00000170


	//----- nvinfo : EIATTR_REQNTID
	.align		4
.L_15:
        /*003c*/ 	.byte	0x04, 0x10
        /*003e*/ 	.short	(.L_17 - .L_16)
.L_16:
        /*0040*/ 	.word	0x00000020
        /*0044*/ 	.word	0x00000001
        /*0048*/ 	.word	0x00000001


	//----- nvinfo : EIATTR_CBANK_PARAM_SIZE
	.align		4
.L_17:
        /*004c*/ 	.byte	0x03, 0x19
        /*004e*/ 	.short	0x000c


	//----- nvinfo : EIATTR_PARAM_CBANK
	.align		4
        /*0050*/ 	.byte	0x04, 0x0a
        /*0052*/ 	.short	(.L_19 - .L_18)
	.align		4
.L_18:
        /*0054*/ 	.word	index@(.nv.constant0.triton_poi_fused__to_copy_1)
        /*0058*/ 	.short	0x0210
        /*005a*/ 	.short	0x000c


	//----- nvinfo : EIATTR_SW_WAR
	.align		4
.L_19:
        /*005c*/ 	.byte	0x04, 0x36
        /*005e*/ 	.short	(.L_21 - .L_20)
.L_20:
        /*0060*/ 	.word	0x00000008
.L_21:


//--------------------- .nv.callgraph             --------------------------
	.section	.nv.callgraph,"",@"SHT_CUDA_CALLGRAPH"
	.align	4
	.sectionentsize	8
	.align		4
        /*0000*/ 	.word	0x00000000
	.align		4
        /*0004*/ 	.word	0xffffffff
	.align		4
        /*0008*/ 	.word	0x00000000
	.align		4
        /*000c*/ 	.word	0xfffffffe
	.align		4
        /*0010*/ 	.word	0x00000000
	.align		4
        /*0014*/ 	.word	0xfffffffd
	.align		4
        /*0018*/ 	.word	0x00000000
	.align		4
        /*001c*/ 	.word	0xfffffffc


//--------------------- .text.triton_poi_fused__to_copy_1 --------------------------
	.section	.text.triton_poi_fused__to_copy_1,"ax",@progbits
	.align	128
        .global         triton_poi_fused__to_copy_1
        .type           triton_poi_fused__to_copy_1,@function
        .size           triton_poi_fused__to_copy_1,(.L_x_1 - triton_poi_fused__to_copy_1)
        .other          triton_poi_fused__to_copy_1,@"STO_CUDA_ENTRY STV_DEFAULT"
triton_poi_fused__to_copy_1:
.text.triton_poi_fused__to_copy_1:
[----:B------:R-:W0:Y:S02]  /*0000*/  LDC R1, c[0x0][0x28] ;  /* 0x00000a00ff017b82 */ /* 0x000e240000000800 */
[----:B------:R-:W1:Y:S01]  /*0010*/  S2R R0, SR_TID.X ;  /* 0x0000000000007919 */ /* 0x000e620000002100 */
[----:B------:R-:W2:Y:S01]  /*0020*/  S2R R5, SR_CTAID.X ;  /* 0x0000000000057919 */ /* 0x000ea20000002500 */
[----:B-1----:R-:W-:-:S05]  /*0030*/  IMAD.SHL.U32 R0, R0, 0x2, RZ ;  /* 0x0000000200007824 */ /* 0x002fca00078e00ff */
[----:B------:R-:W-:-:S05]  /*0040*/  LOP3.LUT R0, R0, 0x3e, RZ, 0xc0, !PT ;  /* 0x0000003e00007812 */ /* 0x000fca00078ec0ff */
[----:B--2---:R-:W-:-:S04]  /*0050*/  IMAD R5, R5, 0x40, R0 ;  /* 0x0000004005057824 */ /* 0x004fc800078e0200 */
[C---:B------:R-:W-:Y:S01]  /*0060*/  VIADD R0, R5.reuse, 0x1 ;  /* 0x0000000105007836 */ /* 0x040fe20000000000 */
[----:B------:R-:W-:Y:S02]  /*0070*/  I2FP.F32.S32 R2, R5 ;  /* 0x0000000500027245 */ /* 0x000fe40000201400 */
[----:B------:R-:W-:Y:S02]  /*0080*/  ISETP.GE.AND P0, PT, R5, 0x40, PT ;  /* 0x000000400500780c */ /* 0x000fe40003f06270 */
[----:B------:R-:W-:Y:S01]  /*0090*/  I2FP.F32.S32 R0, R0 ;  /* 0x0000000000007245 */ /* 0x000fe20000201400 */
[----:B------:R-:W-:Y:S02]  /*00a0*/  FMUL R4, R2, 0.063492067158222198486 ;  /* 0x3d82082102047820 */ /* 0x000fe40000400000 */
[----:B------:R-:W1:Y:S02]  /*00b0*/  LDC.64 R2, c[0x0][0x210] ;  /* 0x00008400ff027b82 */ /* 0x000e640000000a00 */
[----:B------:R-:W-:Y:S01]  /*00c0*/  FMUL R0, R0, 0.063492067158222198486 ;  /* 0x3d82082100007820 */ /* 0x000fe20000400000 */
[----:B------:R-:W-:-:S04]  /*00d0*/  FMNMX R4, RZ, R4, !PT ;  /* 0x00000004ff047209 */ /* 0x000fc80007800000 */
[----:B------:R-:W-:Y:S02]  /*00e0*/  FMNMX R0, RZ, R0, !PT ;  /* 0x00000000ff007209 */ /* 0x000fe40007800000 */
[----:B------:R-:W2:Y:S08]  /*00f0*/  F2I.TRUNC.NTZ R4, R4 ;  /* 0x0000000400047305 */ /* 0x000eb0000020f100 */
[----:B------:R-:W3:Y:S01]  /*0100*/  F2I.TRUNC.NTZ R6, R0 ;  /* 0x0000000000067305 */ /* 0x000ee2000020f100 */
[----:B-1----:R-:W-:Y:S01]  /*0110*/  IMAD.WIDE R2, R5, 0x8, R2 ;  /* 0x0000000805027825 */ /* 0x002fe200078e0202 */
[----:B--2---:R-:W-:-:S02]  /*0120*/  SHF.R.S32.HI R5, RZ, 0x1f, R4 ;  /* 0x0000001fff057819 */ /* 0x004fc40000011404 */
[----:B---3--:R-:W-:Y:S01]  /*0130*/  SHF.R.S32.HI R7, RZ, 0x1f, R6 ;  /* 0x0000001fff077819 */ /* 0x008fe20000011406 */
[----:B------:R-:W-:Y:S06]  /*0140*/  @P0 EXIT ;  /* 0x000000000000094d */ /* 0x000fec0003800000 */
[----:B------:R-:W-:Y:S02]  /*0150*/  ULDC.64 UR4, c[0x0][0x208] ;  /* 0x0000820000047ab9 */ /* 0x000fe40000000a00 */
[----:B------:R-:W-:Y:S01]  /*0160*/  STG.E.128 desc[UR4][R2.64], R4 ;  /* 0x0000000402007986 */ /* 0x000fe2000c101d04 */
[----:B------:R-:W-:Y:S05]  /*0170*/  EXIT ;  /* 0x000000000000794d */ /* 0x000fea0003800000 */
.L_x_0:
[----:B------:R-:W-:-:S00]  /*0180*/  BRA `(.L_x_0) ;  /* 0xfffffffc00fc7947 */ /* 0x000fc0000383ffff */
[----:B------:R-:W-:-:S00]  /*0190*/  NOP ;  /* 0x0000000000007918 */ /* 0x000fc00000000000 */
        /* <DEDUP_REMOVED lines=14> */
.L_x_1:


//--------------------- .nv.constant0.triton_poi_fused__to_copy_1 --------------------------
	.section	.nv.constant0.triton_poi_fused__to_copy_1,"a",@progbits
	.sectionflags	@""
	.align	4
.nv.constant0.triton_poi_fused__to_copy_1:
	.zero		540
